//
// Generated by NVIDIA NVVM Compiler
//
// Compiler Build ID: CL-36424714
// Cuda compilation tools, release 13.0, V13.0.88
// Based on NVVM 20.0.0
//

.version 9.0
.target sm_100
.address_size 64

	// .globl	_Z29pairwiseProductWithWindow_OptPfS_S_ii
// _ZZ29pairwiseProductWithWindow_OptPfS_S_iiE2A1 has been demoted

.visible .entry _Z29pairwiseProductWithWindow_OptPfS_S_ii(
	.param .u64 .ptr .align 1 _Z29pairwiseProductWithWindow_OptPfS_S_ii_param_0,
	.param .u64 .ptr .align 1 _Z29pairwiseProductWithWindow_OptPfS_S_ii_param_1,
	.param .u64 .ptr .align 1 _Z29pairwiseProductWithWindow_OptPfS_S_ii_param_2,
	.param .u32 _Z29pairwiseProductWithWindow_OptPfS_S_ii_param_3,
	.param .u32 _Z29pairwiseProductWithWindow_OptPfS_S_ii_param_4
)
{
	.reg .pred 	%p<12>;
	.reg .b32 	%r<41>;
	.reg .b32 	%f<61>;
	.reg .b64 	%rd<31>;
	// demoted variable
	.shared .align 4 .b8 _ZZ29pairwiseProductWithWindow_OptPfS_S_iiE2A1[1024];
	ld.param.u64 	%rd10, [_Z29pairwiseProductWithWindow_OptPfS_S_ii_param_0];
	ld.param.u64 	%rd11, [_Z29pairwiseProductWithWindow_OptPfS_S_ii_param_1];
	ld.param.u64 	%rd12, [_Z29pairwiseProductWithWindow_OptPfS_S_ii_param_2];
	ld.param.u32 	%r25, [_Z29pairwiseProductWithWindow_OptPfS_S_ii_param_3];
	ld.param.u32 	%r24, [_Z29pairwiseProductWithWindow_OptPfS_S_ii_param_4];
	cvta.to.global.u64 	%rd1, %rd12;
	cvta.to.global.u64 	%rd2, %rd11;
	cvta.to.global.u64 	%rd13, %rd10;
	mov.u32 	%r26, %ctaid.x;
	mov.u32 	%r27, %ntid.x;
	mov.u32 	%r28, %tid.x;
	mad.lo.s32 	%r1, %r26, %r27, %r28;
	mul.wide.u32 	%rd14, %r1, 4;
	add.s64 	%rd15, %rd13, %rd14;
	ld.global.f32 	%f2, [%rd15];
	shl.b32 	%r29, %r28, 2;
	mov.u32 	%r30, _ZZ29pairwiseProductWithWindow_OptPfS_S_iiE2A1;
	add.s32 	%r2, %r30, %r29;
	st.shared.f32 	[%r2], %f2;
	bar.sync 	0;
	setp.ge.s32 	%p1, %r1, %r25;
	setp.lt.s32 	%p2, %r24, 1;
	or.pred  	%p3, %p1, %p2;
	@%p3 bra 	$L__BB0_13;
	ld.shared.f32 	%f1, [%r2];
	mul.lo.s32 	%r3, %r24, %r1;
	and.b32  	%r4, %r24, 15;
	setp.lt.u32 	%p4, %r24, 16;
	mov.b32 	%r37, 0;
	@%p4 bra 	$L__BB0_4;
	and.b32  	%r37, %r24, 2147483632;
	neg.s32 	%r35, %r37;
	add.s64 	%rd29, %rd2, 32;
	add.s64 	%rd4, %rd1, 32;
	mov.u32 	%r34, %r3;
$L__BB0_3:
	.pragma "nounroll";
	mul.wide.s32 	%rd16, %r34, 4;
	add.s64 	%rd17, %rd4, %rd16;
	ld.global.f32 	%f3, [%rd29+-32];
	mul.f32 	%f4, %f1, %f3;
	st.global.f32 	[%rd17+-32], %f4;
	ld.global.f32 	%f5, [%rd29+-28];
	mul.f32 	%f6, %f1, %f5;
	st.global.f32 	[%rd17+-28], %f6;
	ld.global.f32 	%f7, [%rd29+-24];
	mul.f32 	%f8, %f1, %f7;
	st.global.f32 	[%rd17+-24], %f8;
	ld.global.f32 	%f9, [%rd29+-20];
	mul.f32 	%f10, %f1, %f9;
	st.global.f32 	[%rd17+-20], %f10;
	ld.global.f32 	%f11, [%rd29+-16];
	mul.f32 	%f12, %f1, %f11;
	st.global.f32 	[%rd17+-16], %f12;
	ld.global.f32 	%f13, [%rd29+-12];
	mul.f32 	%f14, %f1, %f13;
	st.global.f32 	[%rd17+-12], %f14;
	ld.global.f32 	%f15, [%rd29+-8];
	mul.f32 	%f16, %f1, %f15;
	st.global.f32 	[%rd17+-8], %f16;
	ld.global.f32 	%f17, [%rd29+-4];
	mul.f32 	%f18, %f1, %f17;
	st.global.f32 	[%rd17+-4], %f18;
	ld.global.f32 	%f19, [%rd29];
	mul.f32 	%f20, %f1, %f19;
	st.global.f32 	[%rd17], %f20;
	ld.global.f32 	%f21, [%rd29+4];
	mul.f32 	%f22, %f1, %f21;
	st.global.f32 	[%rd17+4], %f22;
	ld.global.f32 	%f23, [%rd29+8];
	mul.f32 	%f24, %f1, %f23;
	st.global.f32 	[%rd17+8], %f24;
	ld.global.f32 	%f25, [%rd29+12];
	mul.f32 	%f26, %f1, %f25;
	st.global.f32 	[%rd17+12], %f26;
	ld.global.f32 	%f27, [%rd29+16];
	mul.f32 	%f28, %f1, %f27;
	st.global.f32 	[%rd17+16], %f28;
	ld.global.f32 	%f29, [%rd29+20];
	mul.f32 	%f30, %f1, %f29;
	st.global.f32 	[%rd17+20], %f30;
	ld.global.f32 	%f31, [%rd29+24];
	mul.f32 	%f32, %f1, %f31;
	st.global.f32 	[%rd17+24], %f32;
	ld.global.f32 	%f33, [%rd29+28];
	mul.f32 	%f34, %f1, %f33;
	st.global.f32 	[%rd17+28], %f34;
	add.s32 	%r35, %r35, 16;
	add.s64 	%rd29, %rd29, 64;
	add.s32 	%r34, %r34, 16;
	setp.ne.s32 	%p5, %r35, 0;
	@%p5 bra 	$L__BB0_3;
$L__BB0_4:
	setp.eq.s32 	%p6, %r4, 0;
	@%p6 bra 	$L__BB0_13;
	and.b32  	%r12, %r24, 7;
	setp.lt.u32 	%p7, %r4, 8;
	@%p7 bra 	$L__BB0_7;
	mul.wide.u32 	%rd18, %r37, 4;
	add.s64 	%rd19, %rd2, %rd18;
	ld.global.f32 	%f35, [%rd19];
	mul.f32 	%f36, %f1, %f35;
	add.s32 	%r32, %r37, %r3;
	mul.wide.s32 	%rd20, %r32, 4;
	add.s64 	%rd21, %rd1, %rd20;
	st.global.f32 	[%rd21], %f36;
	ld.global.f32 	%f37, [%rd19+4];
	mul.f32 	%f38, %f1, %f37;
	st.global.f32 	[%rd21+4], %f38;
	ld.global.f32 	%f39, [%rd19+8];
	mul.f32 	%f40, %f1, %f39;
	st.global.f32 	[%rd21+8], %f40;
	ld.global.f32 	%f41, [%rd19+12];
	mul.f32 	%f42, %f1, %f41;
	st.global.f32 	[%rd21+12], %f42;
	ld.global.f32 	%f43, [%rd19+16];
	mul.f32 	%f44, %f1, %f43;
	st.global.f32 	[%rd21+16], %f44;
	ld.global.f32 	%f45, [%rd19+20];
	mul.f32 	%f46, %f1, %f45;
	st.global.f32 	[%rd21+20], %f46;
	ld.global.f32 	%f47, [%rd19+24];
	mul.f32 	%f48, %f1, %f47;
	st.global.f32 	[%rd21+24], %f48;
	ld.global.f32 	%f49, [%rd19+28];
	mul.f32 	%f50, %f1, %f49;
	st.global.f32 	[%rd21+28], %f50;
	add.s32 	%r37, %r37, 8;
$L__BB0_7:
	setp.eq.s32 	%p8, %r12, 0;
	@%p8 bra 	$L__BB0_13;
	and.b32  	%r15, %r24, 3;
	setp.lt.u32 	%p9, %r12, 4;
	@%p9 bra 	$L__BB0_10;
	mul.wide.u32 	%rd22, %r37, 4;
	add.s64 	%rd23, %rd2, %rd22;
	ld.global.f32 	%f51, [%rd23];
	mul.f32 	%f52, %f1, %f51;
	add.s32 	%r33, %r37, %r3;
	mul.wide.s32 	%rd24, %r33, 4;
	add.s64 	%rd25, %rd1, %rd24;
	st.global.f32 	[%rd25], %f52;
	ld.global.f32 	%f53, [%rd23+4];
	mul.f32 	%f54, %f1, %f53;
	st.global.f32 	[%rd25+4], %f54;
	ld.global.f32 	%f55, [%rd23+8];
	mul.f32 	%f56, %f1, %f55;
	st.global.f32 	[%rd25+8], %f56;
	ld.global.f32 	%f57, [%rd23+12];
	mul.f32 	%f58, %f1, %f57;
	st.global.f32 	[%rd25+12], %f58;
	add.s32 	%r37, %r37, 4;
$L__BB0_10:
	setp.eq.s32 	%p10, %r15, 0;
	@%p10 bra 	$L__BB0_13;
	add.s32 	%r40, %r37, %r3;
	mul.wide.u32 	%rd26, %r37, 4;
	add.s64 	%rd30, %rd2, %rd26;
	neg.s32 	%r39, %r15;
$L__BB0_12:
	.pragma "nounroll";
	mul.wide.s32 	%rd27, %r40, 4;
	add.s64 	%rd28, %rd1, %rd27;
	ld.global.f32 	%f59, [%rd30];
	mul.f32 	%f60, %f1, %f59;
	st.global.f32 	[%rd28], %f60;
	add.s32 	%r40, %r40, 1;
	add.s64 	%rd30, %rd30, 4;
	add.s32 	%r39, %r39, 1;
	setp.ne.s32 	%p11, %r39, 0;
	@%p11 bra 	$L__BB0_12;
$L__BB0_13:
	ret;

}
	// .globl	_Z25pairwiseProductWithWindowPfS_S_ii
.visible .entry _Z25pairwiseProductWithWindowPfS_S_ii(
	.param .u64 .ptr .align 1 _Z25pairwiseProductWithWindowPfS_S_ii_param_0,
	.param .u64 .ptr .align 1 _Z25pairwiseProductWithWindowPfS_S_ii_param_1,
	.param .u64 .ptr .align 1 _Z25pairwiseProductWithWindowPfS_S_ii_param_2,
	.param .u32 _Z25pairwiseProductWithWindowPfS_S_ii_param_3,
	.param .u32 _Z25pairwiseProductWithWindowPfS_S_ii_param_4
)
{
	.reg .pred 	%p<12>;
	.reg .b32 	%r<38>;
	.reg .b32 	%f<88>;
	.reg .b64 	%rd<31>;

	ld.param.u64 	%rd11, [_Z25pairwiseProductWithWindowPfS_S_ii_param_0];
	ld.param.u64 	%rd12, [_Z25pairwiseProductWithWindowPfS_S_ii_param_1];
	ld.param.u64 	%rd13, [_Z25pairwiseProductWithWindowPfS_S_ii_param_2];
	ld.param.u32 	%r24, [_Z25pairwiseProductWithWindowPfS_S_ii_param_3];
	ld.param.u32 	%r23, [_Z25pairwiseProductWithWindowPfS_S_ii_param_4];
	cvta.to.global.u64 	%rd1, %rd13;
	cvta.to.global.u64 	%rd2, %rd12;
	mov.u32 	%r25, %ctaid.x;
	mov.u32 	%r26, %ntid.x;
	mov.u32 	%r27, %tid.x;
	mad.lo.s32 	%r1, %r25, %r26, %r27;
	setp.ge.s32 	%p1, %r1, %r24;
	setp.lt.s32 	%p2, %r23, 1;
	or.pred  	%p3, %p1, %p2;
	@%p3 bra 	$L__BB1_13;
	cvta.to.global.u64 	%rd14, %rd11;
	mul.wide.s32 	%rd15, %r1, 4;
	add.s64 	%rd3, %rd14, %rd15;
	mul.lo.s32 	%r2, %r23, %r1;
	and.b32  	%r3, %r23, 15;
	setp.lt.u32 	%p4, %r23, 16;
	mov.b32 	%r34, 0;
	@%p4 bra 	$L__BB1_4;
	and.b32  	%r34, %r23, 2147483632;
	neg.s32 	%r32, %r34;
	add.s64 	%rd29, %rd2, 32;
	add.s64 	%rd5, %rd1, 32;
	mov.u32 	%r31, %r2;
$L__BB1_3:
	.pragma "nounroll";
	mul.wide.s32 	%rd16, %r31, 4;
	add.s64 	%rd17, %rd5, %rd16;
	ld.global.f32 	%f1, [%rd3];
	ld.global.f32 	%f2, [%rd29+-32];
	mul.f32 	%f3, %f1, %f2;
	st.global.f32 	[%rd17+-32], %f3;
	ld.global.f32 	%f4, [%rd3];
	ld.global.f32 	%f5, [%rd29+-28];
	mul.f32 	%f6, %f4, %f5;
	st.global.f32 	[%rd17+-28], %f6;
	ld.global.f32 	%f7, [%rd3];
	ld.global.f32 	%f8, [%rd29+-24];
	mul.f32 	%f9, %f7, %f8;
	st.global.f32 	[%rd17+-24], %f9;
	ld.global.f32 	%f10, [%rd3];
	ld.global.f32 	%f11, [%rd29+-20];
	mul.f32 	%f12, %f10, %f11;
	st.global.f32 	[%rd17+-20], %f12;
	ld.global.f32 	%f13, [%rd3];
	ld.global.f32 	%f14, [%rd29+-16];
	mul.f32 	%f15, %f13, %f14;
	st.global.f32 	[%rd17+-16], %f15;
	ld.global.f32 	%f16, [%rd3];
	ld.global.f32 	%f17, [%rd29+-12];
	mul.f32 	%f18, %f16, %f17;
	st.global.f32 	[%rd17+-12], %f18;
	ld.global.f32 	%f19, [%rd3];
	ld.global.f32 	%f20, [%rd29+-8];
	mul.f32 	%f21, %f19, %f20;
	st.global.f32 	[%rd17+-8], %f21;
	ld.global.f32 	%f22, [%rd3];
	ld.global.f32 	%f23, [%rd29+-4];
	mul.f32 	%f24, %f22, %f23;
	st.global.f32 	[%rd17+-4], %f24;
	ld.global.f32 	%f25, [%rd3];
	ld.global.f32 	%f26, [%rd29];
	mul.f32 	%f27, %f25, %f26;
	st.global.f32 	[%rd17], %f27;
	ld.global.f32 	%f28, [%rd3];
	ld.global.f32 	%f29, [%rd29+4];
	mul.f32 	%f30, %f28, %f29;
	st.global.f32 	[%rd17+4], %f30;
	ld.global.f32 	%f31, [%rd3];
	ld.global.f32 	%f32, [%rd29+8];
	mul.f32 	%f33, %f31, %f32;
	st.global.f32 	[%rd17+8], %f33;
	ld.global.f32 	%f34, [%rd3];
	ld.global.f32 	%f35, [%rd29+12];
	mul.f32 	%f36, %f34, %f35;
	st.global.f32 	[%rd17+12], %f36;
	ld.global.f32 	%f37, [%rd3];
	ld.global.f32 	%f38, [%rd29+16];
	mul.f32 	%f39, %f37, %f38;
	st.global.f32 	[%rd17+16], %f39;
	ld.global.f32 	%f40, [%rd3];
	ld.global.f32 	%f41, [%rd29+20];
	mul.f32 	%f42, %f40, %f41;
	st.global.f32 	[%rd17+20], %f42;
	ld.global.f32 	%f43, [%rd3];
	ld.global.f32 	%f44, [%rd29+24];
	mul.f32 	%f45, %f43, %f44;
	st.global.f32 	[%rd17+24], %f45;
	ld.global.f32 	%f46, [%rd3];
	ld.global.f32 	%f47, [%rd29+28];
	mul.f32 	%f48, %f46, %f47;
	st.global.f32 	[%rd17+28], %f48;
	add.s32 	%r32, %r32, 16;
	add.s64 	%rd29, %rd29, 64;
	add.s32 	%r31, %r31, 16;
	setp.ne.s32 	%p5, %r32, 0;
	@%p5 bra 	$L__BB1_3;
$L__BB1_4:
	setp.eq.s32 	%p6, %r3, 0;
	@%p6 bra 	$L__BB1_13;
	and.b32  	%r11, %r23, 7;
	setp.lt.u32 	%p7, %r3, 8;
	@%p7 bra 	$L__BB1_7;
	ld.global.f32 	%f49, [%rd3];
	mul.wide.u32 	%rd18, %r34, 4;
	add.s64 	%rd19, %rd2, %rd18;
	ld.global.f32 	%f50, [%rd19];
	mul.f32 	%f51, %f49, %f50;
	add.s32 	%r29, %r34, %r2;
	mul.wide.s32 	%rd20, %r29, 4;
	add.s64 	%rd21, %rd1, %rd20;
	st.global.f32 	[%rd21], %f51;
	ld.global.f32 	%f52, [%rd3];
	ld.global.f32 	%f53, [%rd19+4];
	mul.f32 	%f54, %f52, %f53;
	st.global.f32 	[%rd21+4], %f54;
	ld.global.f32 	%f55, [%rd3];
	ld.global.f32 	%f56, [%rd19+8];
	mul.f32 	%f57, %f55, %f56;
	st.global.f32 	[%rd21+8], %f57;
	ld.global.f32 	%f58, [%rd3];
	ld.global.f32 	%f59, [%rd19+12];
	mul.f32 	%f60, %f58, %f59;
	st.global.f32 	[%rd21+12], %f60;
	ld.global.f32 	%f61, [%rd3];
	ld.global.f32 	%f62, [%rd19+16];
	mul.f32 	%f63, %f61, %f62;
	st.global.f32 	[%rd21+16], %f63;
	ld.global.f32 	%f64, [%rd3];
	ld.global.f32 	%f65, [%rd19+20];
	mul.f32 	%f66, %f64, %f65;
	st.global.f32 	[%rd21+20], %f66;
	ld.global.f32 	%f67, [%rd3];
	ld.global.f32 	%f68, [%rd19+24];
	mul.f32 	%f69, %f67, %f68;
	st.global.f32 	[%rd21+24], %f69;
	ld.global.f32 	%f70, [%rd3];
	ld.global.f32 	%f71, [%rd19+28];
	mul.f32 	%f72, %f70, %f71;
	st.global.f32 	[%rd21+28], %f72;
	add.s32 	%r34, %r34, 8;
$L__BB1_7:
	setp.eq.s32 	%p8, %r11, 0;
	@%p8 bra 	$L__BB1_13;
	and.b32  	%r14, %r23, 3;
	setp.lt.u32 	%p9, %r11, 4;
	@%p9 bra 	$L__BB1_10;
	ld.global.f32 	%f73, [%rd3];
	mul.wide.u32 	%rd22, %r34, 4;
	add.s64 	%rd23, %rd2, %rd22;
	ld.global.f32 	%f74, [%rd23];
	mul.f32 	%f75, %f73, %f74;
	add.s32 	%r30, %r34, %r2;
	mul.wide.s32 	%rd24, %r30, 4;
	add.s64 	%rd25, %rd1, %rd24;
	st.global.f32 	[%rd25], %f75;
	ld.global.f32 	%f76, [%rd3];
	ld.global.f32 	%f77, [%rd23+4];
	mul.f32 	%f78, %f76, %f77;
	st.global.f32 	[%rd25+4], %f78;
	ld.global.f32 	%f79, [%rd3];
	ld.global.f32 	%f80, [%rd23+8];
	mul.f32 	%f81, %f79, %f80;
	st.global.f32 	[%rd25+8], %f81;
	ld.global.f32 	%f82, [%rd3];
	ld.global.f32 	%f83, [%rd23+12];
	mul.f32 	%f84, %f82, %f83;
	st.global.f32 	[%rd25+12], %f84;
	add.s32 	%r34, %r34, 4;
$L__BB1_10:
	setp.eq.s32 	%p10, %r14, 0;
	@%p10 bra 	$L__BB1_13;
	add.s32 	%r37, %r34, %r2;
	mul.wide.u32 	%rd26, %r34, 4;
	add.s64 	%rd30, %rd2, %rd26;
	neg.s32 	%r36, %r14;
$L__BB1_12:
	.pragma "nounroll";
	mul.wide.s32 	%rd27, %r37, 4;
	add.s64 	%rd28, %rd1, %rd27;
	ld.global.f32 	%f85, [%rd3];
	ld.global.f32 	%f86, [%rd30];
	mul.f32 	%f87, %f85, %f86;
	st.global.f32 	[%rd28], %f87;
	add.s32 	%r37, %r37, 1;
	add.s64 	%rd30, %rd30, 4;
	add.s32 	%r36, %r36, 1;
	setp.ne.s32 	%p11, %r36, 0;
	@%p11 bra 	$L__BB1_12;
$L__BB1_13:
	ret;

}


// ===== COMPILED SASS (sm_100) =====

	.target	sm_100

	.elftype	@"ET_EXEC"


//--------------------- .note.nv.tkinfo           --------------------------
	.section	.note.nv.tkinfo,"",@"SHT_NOTE"
	.sectionflags	@"SHF_NOTE_NV_TKINFO"
	.tkinfo
        /*0018*/ 	.word	0x00000002
        /*0030*/ 	.string	""
        /*0030*/ 	.string	"ptxas"
        /*0030*/ 	.string	"Cuda compilation tools, release 13.0, V13.0.88"
        /*0030*/ 	.string	"Build cuda_13.0.r13.0/compiler.36424714_0"
        /*0030*/ 	.string	"-arch sm_100 -m 64 "



//--------------------- .note.nv.cuinfo           --------------------------
	.section	.note.nv.cuinfo,"",@"SHT_NOTE"
	.sectionflags	@"SHF_NOTE_NV_CUINFO"
        /*0018*/ 	.short	0x0002
        /*001a*/ 	.short	0x0064
        /*001c*/ 	.short	0x0082
	.zero		2


//--------------------- .nv.info                  --------------------------
	.section	.nv.info,"",@"SHT_CUDA_INFO"
	.align	4


	//----- nvinfo : EIATTR_REGCOUNT
	.align		4
        /*0000*/ 	.byte	0x04, 0x2f
        /*0002*/ 	.short	(.L_1 - .L_0)
	.align		4
.L_0:
        /*0004*/ 	.word	index@(_Z29pairwiseProductWithWindow_OptPfS_S_ii)
        /*0008*/ 	.word	0x00000016


	//----- nvinfo : EIATTR_FRAME_SIZE
	.align		4
.L_1:
        /*000c*/ 	.byte	0x04, 0x11
        /*000e*/ 	.short	(.L_3 - .L_2)
	.align		4
.L_2:
        /*0010*/ 	.word	index@(_Z29pairwiseProductWithWindow_OptPfS_S_ii)
        /*0014*/ 	.word	0x00000000


	//----- nvinfo : EIATTR_REGCOUNT
	.align		4
.L_3:
        /*0018*/ 	.byte	0x04, 0x2f
        /*001a*/ 	.short	(.L_5 - .L_4)
	.align		4
.L_4:
        /*001c*/ 	.word	index@(_Z25pairwiseProductWithWindowPfS_S_ii)
        /*0020*/ 	.word	0x00000016


	//----- nvinfo : EIATTR_FRAME_SIZE
	.align		4
.L_5:
        /*0024*/ 	.byte	0x04, 0x11
        /*0026*/ 	.short	(.L_7 - .L_6)
	.align		4
.L_6:
        /*0028*/ 	.word	index@(_Z25pairwiseProductWithWindowPfS_S_ii)
        /*002c*/ 	.word	0x00000000


	//----- nvinfo : EIATTR_MIN_STACK_SIZE
	.align		4
.L_7:
        /*0030*/ 	.byte	0x04, 0x12
        /*0032*/ 	.short	(.L_9 - .L_8)
	.align		4
.L_8:
        /*0034*/ 	.word	index@(_Z25pairwiseProductWithWindowPfS_S_ii)
        /*0038*/ 	.word	0x00000000


	//----- nvinfo : EIATTR_MIN_STACK_SIZE
	.align		4
.L_9:
        /*003c*/ 	.byte	0x04, 0x12
        /*003e*/ 	.short	(.L_11 - .L_10)
	.align		4
.L_10:
        /*0040*/ 	.word	index@(_Z29pairwiseProductWithWindow_OptPfS_S_ii)
        /*0044*/ 	.word	0x00000000
.L_11:


//--------------------- .nv.compat                --------------------------
	.section	.nv.compat,"",@"SHT_CUDA_COMPAT_INFO"
	.align	4
        /*0000*/ 	.byte	0x02, 0x09, 0x00, 0x00, 0x02, 0x02, 0x01, 0x00, 0x02, 0x05, 0x05, 0x00, 0x03, 0x07, 0x01, 0x01
        /*0010*/ 	.byte	0x02, 0x03, 0x00, 0x00, 0x02, 0x06, 0x01, 0x00, 0x04, 0x0b, 0x08, 0x00, 0x09, 0x00, 0x00, 0x00
        /*0020*/ 	.byte	0x00, 0x00, 0x00, 0x00


//--------------------- .nv.info._Z25pairwiseProductWithWindowPfS_S_ii --------------------------
	.section	.nv.info._Z25pairwiseProductWithWindowPfS_S_ii,"",@"SHT_CUDA_INFO"
	.sectionflags	@""
	.align	4


	//----- nvinfo : EIATTR_CUDA_API_VERSION
	.align		4
        /*0000*/ 	.byte	0x04, 0x37
        /*0002*/ 	.short	(.L_13 - .L_12)
.L_12:
        /*0004*/ 	.word	0x00000082


	//----- nvinfo : EIATTR_KPARAM_INFO
	.align		4
.L_13:
        /*0008*/ 	.byte	0x04, 0x17
        /*000a*/ 	.short	(.L_15 - .L_14)
.L_14:
        /*000c*/ 	.word	0x00000000
        /*0010*/ 	.short	0x0004
        /*0012*/ 	.short	0x001c
        /*0014*/ 	.byte	0x00, 0xf0, 0x11, 0x00


	//----- nvinfo : EIATTR_KPARAM_INFO
	.align		4
.L_15:
        /*0018*/ 	.byte	0x04, 0x17
        /*001a*/ 	.short	(.L_17 - .L_16)
.L_16:
        /*001c*/ 	.word	0x00000000
        /*0020*/ 	.short	0x0003
        /*0022*/ 	.short	0x0018
        /*0024*/ 	.byte	0x00, 0xf0, 0x11, 0x00


	//----- nvinfo : EIATTR_KPARAM_INFO
	.align		4
.L_17:
        /*0028*/ 	.byte	0x04, 0x17
        /*002a*/ 	.short	(.L_19 - .L_18)
.L_18:
        /*002c*/ 	.word	0x00000000
        /*0030*/ 	.short	0x0002
        /*0032*/ 	.short	0x0010
        /*0034*/ 	.byte	0x00, 0xf5, 0x21, 0x00


	//----- nvinfo : EIATTR_KPARAM_INFO
	.align		4
.L_19:
        /*0038*/ 	.byte	0x04, 0x17
        /*003a*/ 	.short	(.L_21 - .L_20)
.L_20:
        /*003c*/ 	.word	0x00000000
        /*0040*/ 	.short	0x0001
        /*0042*/ 	.short	0x0008
        /*0044*/ 	.byte	0x00, 0xf5, 0x21, 0x00


	//----- nvinfo : EIATTR_KPARAM_INFO
	.align		4
.L_21:
        /*0048*/ 	.byte	0x04, 0x17
        /*004a*/ 	.short	(.L_23 - .L_22)
.L_22:
        /*004c*/ 	.word	0x00000000
        /*0050*/ 	.short	0x0000
        /*0052*/ 	.short	0x0000
        /*0054*/ 	.byte	0x00, 0xf5, 0x21, 0x00


	//----- nvinfo : EIATTR_SPARSE_MMA_MASK
	.align		4
.L_23:
        /*0058*/ 	.byte	0x03, 0x50
        /*005a*/ 	.short	0x0000


	//----- nvinfo : EIATTR_MAXREG_COUNT
	.align		4
        /*005c*/ 	.byte	0x03, 0x1b
        /*005e*/ 	.short	0x00ff


	//----- nvinfo : EIATTR_MERCURY_ISA_VERSION
	.align		4
        /*0060*/ 	.byte	0x03, 0x5f
        /*0062*/ 	.short	0x0101


	//----- nvinfo : EIATTR_VRC_CTA_INIT_COUNT
	.align		4
        /*0064*/ 	.byte	0x02, 0x4a
	.zero		1
	.zero		1


	//----- nvinfo : EIATTR_EXIT_INSTR_OFFSETS
	.align		4
        /*0068*/ 	.byte	0x04, 0x1c
        /*006a*/ 	.short	(.L_25 - .L_24)


	//   ....[0]....
.L_24:
        /*006c*/ 	.word	0x00000080


	//   ....[1]....
        /*0070*/ 	.word	0x00000680


	//   ....[2]....
        /*0074*/ 	.word	0x00000930


	//   ....[3]....
        /*0078*/ 	.word	0x00000ae0


	//   ....[4]....
        /*007c*/ 	.word	0x00000c10


	//----- nvinfo : EIATTR_CBANK_PARAM_SIZE
	.align		4
.L_25:
        /*0080*/ 	.byte	0x03, 0x19
        /*0082*/ 	.short	0x0020


	//----- nvinfo : EIATTR_PARAM_CBANK
	.align		4
        /*0084*/ 	.byte	0x04, 0x0a
        /*0086*/ 	.short	(.L_27 - .L_26)
	.align		4
.L_26:
        /*0088*/ 	.word	index@(.nv.constant0._Z25pairwiseProductWithWindowPfS_S_ii)
        /*008c*/ 	.short	0x0380
        /*008e*/ 	.short	0x0020


	//----- nvinfo : EIATTR_SW_WAR
	.align		4
.L_27:
        /*0090*/ 	.byte	0x04, 0x36
        /*0092*/ 	.short	(.L_29 - .L_28)
.L_28:
        /*0094*/ 	.word	0x00000008
.L_29:


//--------------------- .nv.info._Z29pairwiseProductWithWindow_OptPfS_S_ii --------------------------
	.section	.nv.info._Z29pairwiseProductWithWindow_OptPfS_S_ii,"",@"SHT_CUDA_INFO"
	.sectionflags	@""
	.align	4


	//----- nvinfo : EIATTR_CUDA_API_VERSION
	.align		4
        /*0000*/ 	.byte	0x04, 0x37
        /*0002*/ 	.short	(.L_31 - .L_30)
.L_30:
        /*0004*/ 	.word	0x00000082


	//----- nvinfo : EIATTR_KPARAM_INFO
	.align		4
.L_31:
        /*0008*/ 	.byte	0x04, 0x17
        /*000a*/ 	.short	(.L_33 - .L_32)
.L_32:
        /*000c*/ 	.word	0x00000000
        /*0010*/ 	.short	0x0004
        /*0012*/ 	.short	0x001c
        /*0014*/ 	.byte	0x00, 0xf0, 0x11, 0x00


	//----- nvinfo : EIATTR_KPARAM_INFO
	.align		4
.L_33:
        /*0018*/ 	.byte	0x04, 0x17
        /*001a*/ 	.short	(.L_35 - .L_34)
.L_34:
        /*001c*/ 	.word	0x00000000
        /*0020*/ 	.short	0x0003
        /*0022*/ 	.short	0x0018
        /*0024*/ 	.byte	0x00, 0xf0, 0x11, 0x00


	//----- nvinfo : EIATTR_KPARAM_INFO
	.align		4
.L_35:
        /*0028*/ 	.byte	0x04, 0x17
        /*002a*/ 	.short	(.L_37 - .L_36)
.L_36:
        /*002c*/ 	.word	0x00000000
        /*0030*/ 	.short	0x0002
        /*0032*/ 	.short	0x0010
        /*0034*/ 	.byte	0x00, 0xf5, 0x21, 0x00


	//----- nvinfo : EIATTR_KPARAM_INFO
	.align		4
.L_37:
        /*0038*/ 	.byte	0x04, 0x17
        /*003a*/ 	.short	(.L_39 - .L_38)
.L_38:
        /*003c*/ 	.word	0x00000000
        /*0040*/ 	.short	0x0001
        /*0042*/ 	.short	0x0008
        /*0044*/ 	.byte	0x00, 0xf5, 0x21, 0x00


	//----- nvinfo : EIATTR_KPARAM_INFO
	.align		4
.L_39:
        /*0048*/ 	.byte	0x04, 0x17
        /*004a*/ 	.short	(.L_41 - .L_40)
.L_40:
        /*004c*/ 	.word	0x00000000
        /*0050*/ 	.short	0x0000
        /*0052*/ 	.short	0x0000
        /*0054*/ 	.byte	0x00, 0xf5, 0x21, 0x00


	//----- nvinfo : EIATTR_SPARSE_MMA_MASK
	.align		4
.L_41:
        /*0058*/ 	.byte	0x03, 0x50
        /*005a*/ 	.short	0x0000


	//----- nvinfo : EIATTR_MAXREG_COUNT
	.align		4
        /*005c*/ 	.byte	0x03, 0x1b
        /*005e*/ 	.short	0x00ff


	//----- nvinfo : EIATTR_NUM_BARRIERS
	.align		4
        /*0060*/ 	.byte	0x02, 0x4c
        /*0062*/ 	.byte	0x01
	.zero		1


	//----- nvinfo : EIATTR_MERCURY_ISA_VERSION
	.align		4
        /*0064*/ 	.byte	0x03, 0x5f
        /*0066*/ 	.short	0x0101


	//----- nvinfo : EIATTR_VRC_CTA_INIT_COUNT
	.align		4
        /*0068*/ 	.byte	0x02, 0x4a
	.zero		1
	.zero		1


	//----- nvinfo : EIATTR_EXIT_INSTR_OFFSETS
	.align		4
        /*006c*/ 	.byte	0x04, 0x1c
        /*006e*/ 	.short	(.L_43 - .L_42)


	//   ....[0]....
.L_42:
        /*0070*/ 	.word	0x00000120


	//   ....[1]....
        /*0074*/ 	.word	0x00000600


	//   ....[2]....
        /*0078*/ 	.word	0x00000830


	//   ....[3]....
        /*007c*/ 	.word	0x000009a0


	//   ....[4]....
        /*0080*/ 	.word	0x00000ae0


	//----- nvinfo : EIATTR_CBANK_PARAM_SIZE
	.align		4
.L_43:
        /*0084*/ 	.byte	0x03, 0x19
        /*0086*/ 	.short	0x0020


	//----- nvinfo : EIATTR_PARAM_CBANK
	.align		4
        /*0088*/ 	.byte	0x04, 0x0a
        /*008a*/ 	.short	(.L_45 - .L_44)
	.align		4
.L_44:
        /*008c*/ 	.word	index@(.nv.constant0._Z29pairwiseProductWithWindow_OptPfS_S_ii)
        /*0090*/ 	.short	0x0380
        /*0092*/ 	.short	0x0020


	//----- nvinfo : EIATTR_SW_WAR
	.align		4
.L_45:
        /*0094*/ 	.byte	0x04, 0x36
        /*0096*/ 	.short	(.L_47 - .L_46)
.L_46:
        /*0098*/ 	.word	0x00000008
.L_47:


//--------------------- .nv.callgraph             --------------------------
	.section	.nv.callgraph,"",@"SHT_CUDA_CALLGRAPH"
	.align	4
	.sectionentsize	8
	.align		4
        /*0000*/ 	.word	0x00000000
	.align		4
        /*0004*/ 	.word	0xffffffff
	.align		4
        /*0008*/ 	.word	0x00000000
	.align		4
        /*000c*/ 	.word	0xfffffffe
	.align		4
        /*0010*/ 	.word	0x00000000
	.align		4
        /*0014*/ 	.word	0xfffffffd
	.align		4
        /*0018*/ 	.word	0x00000000
	.align		4
        /*001c*/ 	.word	0xfffffffc


//--------------------- .text._Z25pairwiseProductWithWindowPfS_S_ii --------------------------
	.section	.text._Z25pairwiseProductWithWindowPfS_S_ii,"ax",@progbits
	.align	128
        .global         _Z25pairwiseProductWithWindowPfS_S_ii
        .type           _Z25pairwiseProductWithWindowPfS_S_ii,@function
        .size           _Z25pairwiseProductWithWindowPfS_S_ii,(.L_x_12 - _Z25pairwiseProductWithWindowPfS_S_ii)
        .other          _Z25pairwiseProductWithWindowPfS_S_ii,@"STO_CUDA_ENTRY STV_DEFAULT"
_Z25pairwiseProductWithWindowPfS_S_ii:
.text._Z25pairwiseProductWithWindowPfS_S_ii:
[----:B------:R-:W-:Y:S01]  /*0000*/  LDC R1, c[0x0][0x37c] ;  /* 0x0000df00ff017b82 */ /* 0x000fe20000000800 */
[----:B------:R-:W0:Y:S07]  /*0010*/  S2R R0, SR_TID.X ;  /* 0x0000000000007919 */ /* 0x000e2e0000002100 */
[----:B------:R-:W0:Y:S08]  /*0020*/  S2UR UR4, SR_CTAID.X ;  /* 0x00000000000479c3 */ /* 0x000e300000002500 */
[----:B------:R-:W0:Y:S08]  /*0030*/  LDC R5, c[0x0][0x360] ;  /* 0x0000d800ff057b82 */ /* 0x000e300000000800 */
[----:B------:R-:W1:Y:S01]  /*0040*/  LDC.64 R6, c[0x0][0x398] ;  /* 0x0000e600ff067b82 */ /* 0x000e620000000a00 */
[----:B0-----:R-:W-:Y:S01]  /*0050*/  IMAD R5, R5, UR4, R0 ;  /* 0x0000000405057c24 */ /* 0x001fe2000f8e0200 */
[----:B-1----:R-:W-:-:S04]  /*0060*/  ISETP.GE.AND P0, PT, R7, 0x1, PT ;  /* 0x000000010700780c */ /* 0x002fc80003f06270 */
[----:B------:R-:W-:-:S13]  /*0070*/  ISETP.GE.OR P0, PT, R5, R6, !P0 ;  /* 0x000000060500720c */ /* 0x000fda0004706670 */
[----:B------:R-:W-:Y:S05]  /*0080*/  @P0 EXIT ;  /* 0x000000000000094d */ /* 0x000fea0003800000 */
[----:B------:R-:W0:Y:S01]  /*0090*/  LDC.64 R2, c[0x0][0x380] ;  /* 0x0000e000ff027b82 */ /* 0x000e220000000a00 */
[C---:B------:R-:W-:Y:S01]  /*00a0*/  ISETP.GE.U32.AND P1, PT, R7.reuse, 0x10, PT ;  /* 0x000000100700780c */ /* 0x040fe20003f26070 */
[----:B------:R-:W1:Y:S01]  /*00b0*/  LDCU.64 UR8, c[0x0][0x358] ;  /* 0x00006b00ff0877ac */ /* 0x000e620008000a00 */
[----:B------:R-:W-:Y:S01]  /*00c0*/  LOP3.LUT R14, R7, 0xf, RZ, 0xc0, !PT ;  /* 0x0000000f070e7812 */ /* 0x000fe200078ec0ff */
[----:B------:R-:W-:-:S03]  /*00d0*/  IMAD R0, R5, R7, RZ ;  /* 0x0000000705007224 */ /* 0x000fc600078e02ff */
[----:B------:R-:W-:Y:S01]  /*00e0*/  ISETP.NE.AND P0, PT, R14, RZ, PT ;  /* 0x000000ff0e00720c */ /* 0x000fe20003f05270 */
[----:B0-----:R-:W-:-:S04]  /*00f0*/  IMAD.WIDE R2, R5, 0x4, R2 ;  /* 0x0000000405027825 */ /* 0x001fc800078e0202 */
[----:B------:R-:W-:Y:S02]  /*0100*/  HFMA2 R5, -RZ, RZ, 0, 0 ;  /* 0x00000000ff057431 */ /* 0x000fe400000001ff */
[----:B-1----:R-:W-:Y:S06]  /*0110*/  @!P1 BRA `(.L_x_0) ;  /* 0x0000000400589947 */ /* 0x002fec0003800000 */
[----:B------:R-:W0:Y:S01]  /*0120*/  LDCU.64 UR6, c[0x0][0x388] ;  /* 0x00007100ff0677ac */ /* 0x000e220008000a00 */
[----:B------:R-:W-:Y:S02]  /*0130*/  LOP3.LUT R5, R7, 0x7ffffff0, RZ, 0xc0, !PT ;  /* 0x7ffffff007057812 */ /* 0x000fe400078ec0ff */
[----:B------:R-:W-:Y:S01]  /*0140*/  MOV R4, R0 ;  /* 0x0000000000047202 */ /* 0x000fe20000000f00 */
[----:B------:R-:W1:Y:S01]  /*0150*/  LDCU.64 UR4, c[0x0][0x390] ;  /* 0x00007200ff0477ac */ /* 0x000e620008000a00 */
[----:B------:R-:W-:Y:S01]  /*0160*/  IADD3 R6, PT, PT, -R5, RZ, RZ ;  /* 0x000000ff05067210 */ /* 0x000fe20007ffe1ff */
[----:B0-----:R-:W-:-:S04]  /*0170*/  UIADD3 UR6, UP0, UPT, UR6, 0x20, URZ ;  /* 0x0000002006067890 */ /* 0x001fc8000ff1e0ff */
[----:B------:R-:W-:Y:S02]  /*0180*/  UIADD3.X UR7, UPT, UPT, URZ, UR7, URZ, UP0, !UPT ;  /* 0x00000007ff077290 */ /* 0x000fe400087fe4ff */
[----:B-1----:R-:W-:Y:S01]  /*0190*/  UIADD3 UR4, UP1, UPT, UR4, 0x20, URZ ;  /* 0x0000002004047890 */ /* 0x002fe2000ff3e0ff */
[----:B------:R-:W-:-:S03]  /*01a0*/  MOV R12, UR6 ;  /* 0x00000006000c7c02 */ /* 0x000fc60008000f00 */
[----:B------:R-:W-:Y:S01]  /*01b0*/  MOV R13, UR7 ;  /* 0x00000007000d7c02 */ /* 0x000fe20008000f00 */
[----:B------:R-:W-:-:S12]  /*01c0*/  UIADD3.X UR5, UPT, UPT, URZ, UR5, URZ, UP1, !UPT ;  /* 0x00000005ff057290 */ /* 0x000fd80008ffe4ff */
.L_x_1:
[----:B------:R-:W-:Y:S02]  /*01d0*/  MOV R8, R12 ;  /* 0x0000000c00087202 */ /* 0x000fe40000000f00 */
[----:B------:R-:W-:Y:S01]  /*01e0*/  MOV R9, R13 ;  /* 0x0000000d00097202 */ /* 0x000fe20000000f00 */
[----:B------:R-:W2:Y:S04]  /*01f0*/  LDG.E R12, desc[UR8][R2.64] ;  /* 0x00000008020c7981 */ /* 0x000ea8000c1e1900 */
[----:B------:R-:W2:Y:S01]  /*0200*/  LDG.E R13, desc[UR8][R8.64+-0x20] ;  /* 0xffffe008080d7981 */ /* 0x000ea2000c1e1900 */
[----:B-1----:R-:W-:Y:S02]  /*0210*/  MOV R10, UR4 ;  /* 0x00000004000a7c02 */ /* 0x002fe40008000f00 */
[----:B------:R-:W-:-:S03]  /*0220*/  MOV R11, UR5 ;  /* 0x00000005000b7c02 */ /* 0x000fc60008000f00 */
[----:B------:R-:W-:-:S04]  /*0230*/  IMAD.WIDE R10, R4, 0x4, R10 ;  /* 0x00000004040a7825 */ /* 0x000fc800078e020a */
[----:B--2---:R-:W-:-:S05]  /*0240*/  FMUL R13, R12, R13 ;  /* 0x0000000d0c0d7220 */ /* 0x004fca0000400000 */
[----:B------:R0:W-:Y:S04]  /*0250*/  STG.E desc[UR8][R10.64+-0x20], R13 ;  /* 0xffffe00d0a007986 */ /* 0x0001e8000c101908 */
[----:B------:R-:W2:Y:S04]  /*0260*/  LDG.E R12, desc[UR8][R2.64] ;  /* 0x00000008020c7981 */ /* 0x000ea8000c1e1900 */
[----:B------:R-:W2:Y:S02]  /*0270*/  LDG.E R15, desc[UR8][R8.64+-0x1c] ;  /* 0xffffe408080f7981 */ /* 0x000ea4000c1e1900 */
[----:B--2---:R-:W-:-:S05]  /*0280*/  FMUL R15, R12, R15 ;  /* 0x0000000f0c0f7220 */ /* 0x004fca0000400000 */
[----:B------:R1:W-:Y:S04]  /*0290*/  STG.E desc[UR8][R10.64+-0x1c], R15 ;  /* 0xffffe40f0a007986 */ /* 0x0003e8000c101908 */
[----:B------:R-:W2:Y:S04]  /*02a0*/  LDG.E R12, desc[UR8][R2.64] ;  /* 0x00000008020c7981 */ /* 0x000ea8000c1e1900 */
[----:B------:R-:W2:Y:S02]  /*02b0*/  LDG.E R17, desc[UR8][R8.64+-0x18] ;  /* 0xffffe80808117981 */ /* 0x000ea4000c1e1900 */
[----:B--2---:R-:W-:-:S05]  /*02c0*/  FMUL R17, R12, R17 ;  /* 0x000000110c117220 */ /* 0x004fca0000400000 */
[----:B------:R2:W-:Y:S04]  /*02d0*/  STG.E desc[UR8][R10.64+-0x18], R17 ;  /* 0xffffe8110a007986 */ /* 0x0005e8000c101908 */
[----:B------:R-:W3:Y:S04]  /*02e0*/  LDG.E R12, desc[UR8][R2.64] ;  /* 0x00000008020c7981 */ /* 0x000ee8000c1e1900 */
[----:B------:R-:W3:Y:S02]  /*02f0*/  LDG.E R19, desc[UR8][R8.64+-0x14] ;  /* 0xffffec0808137981 */ /* 0x000ee4000c1e1900 */
[----:B---3--:R-:W-:-:S05]  /*0300*/  FMUL R19, R12, R19 ;  /* 0x000000130c137220 */ /* 0x008fca0000400000 */
[----:B------:R3:W-:Y:S04]  /*0310*/  STG.E desc[UR8][R10.64+-0x14], R19 ;  /* 0xffffec130a007986 */ /* 0x0007e8000c101908 */
[----:B------:R-:W4:Y:S04]  /*0320*/  LDG.E R12, desc[UR8][R2.64] ;  /* 0x00000008020c7981 */ /* 0x000f28000c1e1900 */
[----:B0-----:R-:W4:Y:S02]  /*0330*/  LDG.E R13, desc[UR8][R8.64+-0x10] ;  /* 0xfffff008080d7981 */ /* 0x001f24000c1e1900 */
[----:B----4-:R-:W-:-:S05]  /*0340*/  FMUL R13, R12, R13 ;  /* 0x0000000d0c0d7220 */ /* 0x010fca0000400000 */
[----:B------:R0:W-:Y:S04]  /*0350*/  STG.E desc[UR8][R10.64+-0x10], R13 ;  /* 0xfffff00d0a007986 */ /* 0x0001e8000c101908 */
[----:B------:R-:W4:Y:S04]  /*0360*/  LDG.E R12, desc[UR8][R2.64] ;  /* 0x00000008020c7981 */ /* 0x000f28000c1e1900 */
[----:B-1----:R-:W4:Y:S02]  /*0370*/  LDG.E R15, desc[UR8][R8.64+-0xc] ;  /* 0xfffff408080f7981 */ /* 0x002f24000c1e1900 */
[----:B----4-:R-:W-:-:S05]  /*0380*/  FMUL R15, R12, R15 ;  /* 0x0000000f0c0f7220 */ /* 0x010fca0000400000 */
[----:B------:R1:W-:Y:S04]  /*0390*/  STG.E desc[UR8][R10.64+-0xc], R15 ;  /* 0xfffff40f0a007986 */ /* 0x0003e8000c101908 */
[----:B------:R-:W4:Y:S04]  /*03a0*/  LDG.E R12, desc[UR8][R2.64] ;  /* 0x00000008020c7981 */ /* 0x000f28000c1e1900 */
[----:B--2---:R-:W4:Y:S02]  /*03b0*/  LDG.E R17, desc[UR8][R8.64+-0x8] ;  /* 0xfffff80808117981 */ /* 0x004f24000c1e1900 */
[----:B----4-:R-:W-:-:S05]  /*03c0*/  FMUL R17, R12, R17 ;  /* 0x000000110c117220 */ /* 0x010fca0000400000 */
[----:B------:R2:W-:Y:S04]  /*03d0*/  STG.E desc[UR8][R10.64+-0x8], R17 ;  /* 0xfffff8110a007986 */ /* 0x0005e8000c101908 */
[----:B------:R-:W4:Y:S04]  /*03e0*/  LDG.E R12, desc[UR8][R2.64] ;  /* 0x00000008020c7981 */ /* 0x000f28000c1e1900 */
[----:B---3--:R-:W4:Y:S02]  /*03f0*/  LDG.E R19, desc[UR8][R8.64+-0x4] ;  /* 0xfffffc0808137981 */ /* 0x008f24000c1e1900 */
[----:B----4-:R-:W-:-:S05]  /*0400*/  FMUL R19, R12, R19 ;  /* 0x000000130c137220 */ /* 0x010fca0000400000 */
        /* <DEDUP_REMOVED lines=26> */
[----:B--2---:R-:W4:Y:S01]  /*05b0*/  LDG.E R17, desc[UR8][R8.64+0x18] ;  /* 0x0000180808117981 */ /* 0x004f22000c1e1900 */
[----:B------:R-:W-:Y:S01]  /*05c0*/  IADD3 R6, PT, PT, R6, 0x10, RZ ;  /* 0x0000001006067810 */ /* 0x000fe20007ffe0ff */
[----:B----4-:R-:W-:-:S05]  /*05d0*/  FMUL R17, R12, R17 ;  /* 0x000000110c117220 */ /* 0x010fca0000400000 */
[----:B------:R1:W-:Y:S04]  /*05e0*/  STG.E desc[UR8][R10.64+0x18], R17 ;  /* 0x000018110a007986 */ /* 0x0003e8000c101908 */
[----:B------:R-:W2:Y:S04]  /*05f0*/  LDG.E R12, desc[UR8][R2.64] ;  /* 0x00000008020c7981 */ /* 0x000ea8000c1e1900 */
[----:B---3--:R-:W2:Y:S01]  /*0600*/  LDG.E R19, desc[UR8][R8.64+0x1c] ;  /* 0x00001c0808137981 */ /* 0x008ea2000c1e1900 */
[----:B------:R-:W-:Y:S02]  /*0610*/  ISETP.NE.AND P1, PT, R6, RZ, PT ;  /* 0x000000ff0600720c */ /* 0x000fe40003f25270 */
[----:B------:R-:W-:Y:S01]  /*0620*/  IADD3 R4, PT, PT, R4, 0x10, RZ ;  /* 0x0000001004047810 */ /* 0x000fe20007ffe0ff */
[----:B--2---:R-:W-:Y:S01]  /*0630*/  FMUL R19, R12, R19 ;  /* 0x000000130c137220 */ /* 0x004fe20000400000 */
[----:B------:R-:W-:-:S04]  /*0640*/  IADD3 R12, P2, PT, R8, 0x40, RZ ;  /* 0x00000040080c7810 */ /* 0x000fc80007f5e0ff */
[----:B------:R1:W-:Y:S01]  /*0650*/  STG.E desc[UR8][R10.64+0x1c], R19 ;  /* 0x00001c130a007986 */ /* 0x0003e2000c101908 */
[----:B0-----:R-:W-:-:S04]  /*0660*/  IADD3.X R13, PT, PT, RZ, R9, RZ, P2, !PT ;  /* 0x00000009ff0d7210 */ /* 0x001fc800017fe4ff */
[----:B------:R-:W-:Y:S05]  /*0670*/  @P1 BRA `(.L_x_1) ;  /* 0xfffffff800d41947 */ /* 0x000fea000383ffff */
.L_x_0:
[----:B------:R-:W-:Y:S05]  /*0680*/  @!P0 EXIT ;  /* 0x000000000000894d */ /* 0x000fea0003800000 */
[----:B------:R-:W-:Y:S02]  /*0690*/  ISETP.GE.U32.AND P0, PT, R14, 0x8, PT ;  /* 0x000000080e00780c */ /* 0x000fe40003f06070 */
[----:B------:R-:W-:-:S04]  /*06a0*/  LOP3.LUT R6, R7, 0x7, RZ, 0xc0, !PT ;  /* 0x0000000707067812 */ /* 0x000fc800078ec0ff */
[----:B------:R-:W-:-:S07]  /*06b0*/  ISETP.NE.AND P1, PT, R6, RZ, PT ;  /* 0x000000ff0600720c */ /* 0x000fce0003f25270 */
[----:B------:R-:W-:Y:S06]  /*06c0*/  @!P0 BRA `(.L_x_2) ;  /* 0x0000000000988947 */ /* 0x000fec0003800000 */
[----:B------:R-:W0:Y:S01]  /*06d0*/  LDC.64 R8, c[0x0][0x388] ;  /* 0x0000e200ff087b82 */ /* 0x000e220000000a00 */
[----:B------:R-:W2:Y:S07]  /*06e0*/  LDG.E R4, desc[UR8][R2.64] ;  /* 0x0000000802047981 */ /* 0x000eae000c1e1900 */
[----:B-1----:R-:W1:Y:S01]  /*06f0*/  LDC.64 R10, c[0x0][0x390] ;  /* 0x0000e400ff0a7b82 */ /* 0x002e620000000a00 */
[----:B0-----:R-:W-:-:S05]  /*0700*/  IMAD.WIDE.U32 R8, R5, 0x4, R8 ;  /* 0x0000000405087825 */ /* 0x001fca00078e0008 */
[----:B------:R-:W2:Y:S01]  /*0710*/  LDG.E R13, desc[UR8][R8.64] ;  /* 0x00000008080d7981 */ /* 0x000ea2000c1e1900 */
[----:B------:R-:W-:-:S05]  /*0720*/  IADD3 R15, PT, PT, R0, R5, RZ ;  /* 0x00000005000f7210 */ /* 0x000fca0007ffe0ff */
[----:B-1----:R-:W-:-:S04]  /*0730*/  IMAD.WIDE R10, R15, 0x4, R10 ;  /* 0x000000040f0a7825 */ /* 0x002fc800078e020a */
        /* <DEDUP_REMOVED lines=26> */
[----:B---3--:R-:W2:Y:S04]  /*08e0*/  LDG.E R19, desc[UR8][R8.64+0x1c] ;  /* 0x00001c0808137981 */ /* 0x008ea8000c1e1900 */
[----:B------:R-:W2:Y:S01]  /*08f0*/  LDG.E R4, desc[UR8][R2.64] ;  /* 0x0000000802047981 */ /* 0x000ea2000c1e1900 */
[----:B------:R-:W-:Y:S01]  /*0900*/  IADD3 R5, PT, PT, R5, 0x8, RZ ;  /* 0x0000000805057810 */ /* 0x000fe20007ffe0ff */
[----:B--2---:R-:W-:-:S05]  /*0910*/  FMUL R19, R4, R19 ;  /* 0x0000001304137220 */ /* 0x004fca0000400000 */
[----:B------:R0:W-:Y:S02]  /*0920*/  STG.E desc[UR8][R10.64+0x1c], R19 ;  /* 0x00001c130a007986 */ /* 0x0001e4000c101908 */
.L_x_2:
[----:B------:R-:W-:Y:S05]  /*0930*/  @!P1 EXIT ;  /* 0x000000000000994d */ /* 0x000fea0003800000 */
[----:B------:R-:W-:Y:S02]  /*0940*/  ISETP.GE.U32.AND P0, PT, R6, 0x4, PT ;  /* 0x000000040600780c */ /* 0x000fe40003f06070 */
[----:B------:R-:W-:-:S04]  /*0950*/  LOP3.LUT R4, R7, 0x3, RZ, 0xc0, !PT ;  /* 0x0000000307047812 */ /* 0x000fc800078ec0ff */
[----:B------:R-:W-:-:S07]  /*0960*/  ISETP.NE.AND P1, PT, R4, RZ, PT ;  /* 0x000000ff0400720c */ /* 0x000fce0003f25270 */
[----:B------:R-:W-:Y:S06]  /*0970*/  @!P0 BRA `(.L_x_3) ;  /* 0x0000000000588947 */ /* 0x000fec0003800000 */
[----:B------:R-:W2:Y:S01]  /*0980*/  LDC.64 R6, c[0x0][0x388] ;  /* 0x0000e200ff067b82 */ /* 0x000ea20000000a00 */
[----:B01----:R-:W3:Y:S07]  /*0990*/  LDG.E R10, desc[UR8][R2.64] ;  /* 0x00000008020a7981 */ /* 0x003eee000c1e1900 */
[----:B------:R-:W0:Y:S01]  /*09a0*/  LDC.64 R8, c[0x0][0x390] ;  /* 0x0000e400ff087b82 */ /* 0x000e220000000a00 */
[----:B--2---:R-:W-:-:S05]  /*09b0*/  IMAD.WIDE.U32 R6, R5, 0x4, R6 ;  /* 0x0000000405067825 */ /* 0x004fca00078e0006 */
[----:B------:R-:W3:Y:S01]  /*09c0*/  LDG.E R11, desc[UR8][R6.64] ;  /* 0x00000008060b7981 */ /* 0x000ee2000c1e1900 */
[----:B------:R-:W-:-:S05]  /*09d0*/  IADD3 R13, PT, PT, R0, R5, RZ ;  /* 0x00000005000d7210 */ /* 0x000fca0007ffe0ff */
[----:B0-----:R-:W-:-:S04]  /*09e0*/  IMAD.WIDE R8, R13, 0x4, R8 ;  /* 0x000000040d087825 */ /* 0x001fc800078e0208 */
[----:B---3--:R-:W-:-:S05]  /*09f0*/  FMUL R11, R10, R11 ;  /* 0x0000000b0a0b7220 */ /* 0x008fca0000400000 */
[----:B------:R2:W-:Y:S04]  /*0a00*/  STG.E desc[UR8][R8.64], R11 ;  /* 0x0000000b08007986 */ /* 0x0005e8000c101908 */
[----:B------:R-:W3:Y:S04]  /*0a10*/  LDG.E R10, desc[UR8][R2.64] ;  /* 0x00000008020a7981 */ /* 0x000ee8000c1e1900 */
[----:B------:R-:W3:Y:S02]  /*0a20*/  LDG.E R13, desc[UR8][R6.64+0x4] ;  /* 0x00000408060d7981 */ /* 0x000ee4000c1e1900 */
[----:B---3--:R-:W-:-:S05]  /*0a30*/  FMUL R13, R10, R13 ;  /* 0x0000000d0a0d7220 */ /* 0x008fca0000400000 */
[----:B------:R2:W-:Y:S04]  /*0a40*/  STG.E desc[UR8][R8.64+0x4], R13 ;  /* 0x0000040d08007986 */ /* 0x0005e8000c101908 */
[----:B------:R-:W3:Y:S04]  /*0a50*/  LDG.E R10, desc[UR8][R2.64] ;  /* 0x00000008020a7981 */ /* 0x000ee8000c1e1900 */
[----:B------:R-:W3:Y:S02]  /*0a60*/  LDG.E R15, desc[UR8][R6.64+0x8] ;  /* 0x00000808060f7981 */ /* 0x000ee4000c1e1900 */
[----:B---3--:R-:W-:-:S05]  /*0a70*/  FMUL R15, R10, R15 ;  /* 0x0000000f0a0f7220 */ /* 0x008fca0000400000 */
[----:B------:R2:W-:Y:S04]  /*0a80*/  STG.E desc[UR8][R8.64+0x8], R15 ;  /* 0x0000080f08007986 */ /* 0x0005e8000c101908 */
[----:B------:R-:W3:Y:S04]  /*0a90*/  LDG.E R17, desc[UR8][R6.64+0xc] ;  /* 0x00000c0806117981 */ /* 0x000ee8000c1e1900 */
[----:B------:R-:W3:Y:S01]  /*0aa0*/  LDG.E R10, desc[UR8][R2.64] ;  /* 0x00000008020a7981 */ /* 0x000ee2000c1e1900 */
[----:B------:R-:W-:Y:S01]  /*0ab0*/  IADD3 R5, PT, PT, R5, 0x4, RZ ;  /* 0x0000000405057810 */ /* 0x000fe20007ffe0ff */
[----:B---3--:R-:W-:-:S05]  /*0ac0*/  FMUL R17, R10, R17 ;  /* 0x000000110a117220 */ /* 0x008fca0000400000 */
[----:B------:R2:W-:Y:S02]  /*0ad0*/  STG.E desc[UR8][R8.64+0xc], R17 ;  /* 0x00000c1108007986 */ /* 0x0005e4000c101908 */
.L_x_3:
[----:B------:R-:W-:Y:S05]  /*0ae0*/  @!P1 EXIT ;  /* 0x000000000000994d */ /* 0x000fea0003800000 */
[----:B--2---:R-:W2:Y:S01]  /*0af0*/  LDC.64 R8, c[0x0][0x388] ;  /* 0x0000e200ff087b82 */ /* 0x004ea20000000a00 */
[----:B01----:R-:W-:Y:S02]  /*0b00*/  IADD3 R11, PT, PT, R0, R5, RZ ;  /* 0x00000005000b7210 */ /* 0x003fe40007ffe0ff */
[----:B------:R-:W-:-:S05]  /*0b10*/  IADD3 R0, PT, PT, -R4, RZ, RZ ;  /* 0x000000ff04007210 */ /* 0x000fca0007ffe1ff */
[----:B------:R-:W0:Y:S01]  /*0b20*/  LDC.64 R6, c[0x0][0x390] ;  /* 0x0000e400ff067b82 */ /* 0x000e220000000a00 */
[----:B--2---:R-:W-:-:S05]  /*0b30*/  IMAD.WIDE.U32 R8, R5, 0x4, R8 ;  /* 0x0000000405087825 */ /* 0x004fca00078e0008 */
[----:B------:R-:W-:-:S07]  /*0b40*/  MOV R15, R9 ;  /* 0x00000009000f7202 */ /* 0x000fce0000000f00 */
.L_x_4:
[----:B------:R-:W-:Y:S01]  /*0b50*/  MOV R9, R15 ;  /* 0x0000000f00097202 */ /* 0x000fe20000000f00 */
[----:B------:R-:W2:Y:S05]  /*0b60*/  LDG.E R10, desc[UR8][R2.64] ;  /* 0x00000008020a7981 */ /* 0x000eaa000c1e1900 */
[----:B-1----:R1:W2:Y:S01]  /*0b70*/  LDG.E R9, desc[UR8][R8.64] ;  /* 0x0000000808097981 */ /* 0x0022a2000c1e1900 */
[----:B------:R-:W-:Y:S01]  /*0b80*/  IADD3 R0, PT, PT, R0, 0x1, RZ ;  /* 0x0000000100007810 */ /* 0x000fe20007ffe0ff */
[C---:B0-----:R-:W-:Y:S01]  /*0b90*/  IMAD.WIDE R4, R11.reuse, 0x4, R6 ;  /* 0x000000040b047825 */ /* 0x041fe200078e0206 */
[----:B------:R-:W-:Y:S02]  /*0ba0*/  IADD3 R11, PT, PT, R11, 0x1, RZ ;  /* 0x000000010b0b7810 */ /* 0x000fe40007ffe0ff */
[----:B------:R-:W-:-:S02]  /*0bb0*/  ISETP.NE.AND P0, PT, R0, RZ, PT ;  /* 0x000000ff0000720c */ /* 0x000fc40003f05270 */
[----:B-1----:R-:W-:-:S04]  /*0bc0*/  IADD3 R8, P1, PT, R8, 0x4, RZ ;  /* 0x0000000408087810 */ /* 0x002fc80007f3e0ff */
[----:B------:R-:W-:Y:S01]  /*0bd0*/  IADD3.X R15, PT, PT, RZ, R15, RZ, P1, !PT ;  /* 0x0000000fff0f7210 */ /* 0x000fe20000ffe4ff */
[----:B--2---:R-:W-:-:S05]  /*0be0*/  FMUL R13, R10, R9 ;  /* 0x000000090a0d7220 */ /* 0x004fca0000400000 */
[----:B------:R1:W-:Y:S01]  /*0bf0*/  STG.E desc[UR8][R4.64], R13 ;  /* 0x0000000d04007986 */ /* 0x0003e2000c101908 */
[----:B------:R-:W-:Y:S05]  /*0c00*/  @P0 BRA `(.L_x_4) ;  /* 0xfffffffc00d00947 */ /* 0x000fea000383ffff */
[----:B------:R-:W-:Y:S05]  /*0c10*/  EXIT ;  /* 0x000000000000794d */ /* 0x000fea0003800000 */
.L_x_5:
[----:B------:R-:W-:-:S00]  /*0c20*/  BRA `(.L_x_5) ;  /* 0xfffffffc00fc7947 */ /* 0x000fc0000383ffff */
[----:B------:R-:W-:-:S00]  /*0c30*/  NOP ;  /* 0x0000000000007918 */ /* 0x000fc00000000000 */
        /* <DEDUP_REMOVED lines=12> */
.L_x_12:


//--------------------- .text._Z29pairwiseProductWithWindow_OptPfS_S_ii --------------------------
	.section	.text._Z29pairwiseProductWithWindow_OptPfS_S_ii,"ax",@progbits
	.align	128
        .global         _Z29pairwiseProductWithWindow_OptPfS_S_ii
        .type           _Z29pairwiseProductWithWindow_OptPfS_S_ii,@function
        .size           _Z29pairwiseProductWithWindow_OptPfS_S_ii,(.L_x_13 - _Z29pairwiseProductWithWindow_OptPfS_S_ii)
        .other          _Z29pairwiseProductWithWindow_OptPfS_S_ii,@"STO_CUDA_ENTRY STV_DEFAULT"
_Z29pairwiseProductWithWindow_OptPfS_S_ii:
.text._Z29pairwiseProductWithWindow_OptPfS_S_ii:
[----:B------:R-:W-:Y:S01]  /*0000*/  LDC R1, c[0x0][0x37c] ;  /* 0x0000df00ff017b82 */ /* 0x000fe20000000800 */
[----:B------:R-:W0:Y:S07]  /*0010*/  S2R R0, SR_TID.X ;  /* 0x0000000000007919 */ /* 0x000e2e0000002100 */
[----:B------:R-:W0:Y:S01]  /*0020*/  S2UR UR4, SR_CTAID.X ;  /* 0x00000000000479c3 */ /* 0x000e220000002500 */
[----:B------:R-:W1:Y:S07]  /*0030*/  LDCU.64 UR8, c[0x0][0x358] ;  /* 0x00006b00ff0877ac */ /* 0x000e6e0008000a00 */
[----:B------:R-:W0:Y:S08]  /*0040*/  LDC R7, c[0x0][0x360] ;  /* 0x0000d800ff077b82 */ /* 0x000e300000000800 */
[----:B------:R-:W2:Y:S08]  /*0050*/  LDC.64 R2, c[0x0][0x380] ;  /* 0x0000e000ff027b82 */ /* 0x000eb00000000a00 */
[----:B------:R-:W3:Y:S01]  /*0060*/  S2UR UR5, SR_CgaCtaId ;  /* 0x00000000000579c3 */ /* 0x000ee20000008800 */
[----:B0-----:R-:W-:-:S07]  /*0070*/  IMAD R7, R7, UR4, R0 ;  /* 0x0000000407077c24 */ /* 0x001fce000f8e0200 */
[----:B------:R-:W0:Y:S01]  /*0080*/  LDC.64 R4, c[0x0][0x398] ;  /* 0x0000e600ff047b82 */ /* 0x000e220000000a00 */
[----:B--2---:R-:W-:-:S06]  /*0090*/  IMAD.WIDE.U32 R2, R7, 0x4, R2 ;  /* 0x0000000407027825 */ /* 0x004fcc00078e0002 */
[----:B-1----:R-:W2:Y:S01]  /*00a0*/  LDG.E R2, desc[UR8][R2.64] ;  /* 0x0000000802027981 */ /* 0x002ea2000c1e1900 */
[----:B------:R-:W-:Y:S02]  /*00b0*/  UMOV UR4, 0x400 ;  /* 0x0000040000047882 */ /* 0x000fe40000000000 */
[----:B---3--:R-:W-:-:S06]  /*00c0*/  ULEA UR4, UR5, UR4, 0x18 ;  /* 0x0000000405047291 */ /* 0x008fcc000f8ec0ff */
[----:B------:R-:W-:Y:S02]  /*00d0*/  LEA R9, R0, UR4, 0x2 ;  /* 0x0000000400097c11 */ /* 0x000fe4000f8e10ff */
[----:B0-----:R-:W-:-:S04]  /*00e0*/  ISETP.GE.AND P0, PT, R5, 0x1, PT ;  /* 0x000000010500780c */ /* 0x001fc80003f06270 */
[----:B------:R-:W-:Y:S01]  /*00f0*/  ISETP.GE.OR P0, PT, R7, R4, !P0 ;  /* 0x000000040700720c */ /* 0x000fe20004706670 */
[----:B--2---:R0:W-:Y:S01]  /*0100*/  STS [R9], R2 ;  /* 0x0000000209007388 */ /* 0x0041e20000000800 */
[----:B------:R-:W-:Y:S11]  /*0110*/  BAR.SYNC.DEFER_BLOCKING 0x0 ;  /* 0x0000000000007b1d */ /* 0x000ff60000010000 */
[----:B------:R-:W-:Y:S05]  /*0120*/  @P0 EXIT ;  /* 0x000000000000094d */ /* 0x000fea0003800000 */
[----:B------:R1:W2:Y:S01]  /*0130*/  LDS R0, [R9] ;  /* 0x0000000009007984 */ /* 0x0002a20000000800 */
[C---:B------:R-:W-:Y:S01]  /*0140*/  ISETP.GE.U32.AND P1, PT, R5.reuse, 0x10, PT ;  /* 0x000000100500780c */ /* 0x040fe20003f26070 */
[----:B------:R-:W-:Y:S01]  /*0150*/  HFMA2 R3, -RZ, RZ, 0, 0 ;  /* 0x00000000ff037431 */ /* 0x000fe200000001ff */
[----:B------:R-:W-:Y:S01]  /*0160*/  LOP3.LUT R12, R5, 0xf, RZ, 0xc0, !PT ;  /* 0x0000000f050c7812 */ /* 0x000fe200078ec0ff */
[----:B0-----:R-:W-:-:S03]  /*0170*/  IMAD R2, R7, R5, RZ ;  /* 0x0000000507027224 */ /* 0x001fc600078e02ff */
[----:B------:R-:W-:-:S07]  /*0180*/  ISETP.NE.AND P0, PT, R12, RZ, PT ;  /* 0x000000ff0c00720c */ /* 0x000fce0003f05270 */
        /* <DEDUP_REMOVED lines=12> */
.L_x_7:
[----:B------:R-:W-:Y:S02]  /*0250*/  MOV R6, R13 ;  /* 0x0000000d00067202 */ /* 0x000fe40000000f00 */
[----:B------:R-:W-:-:S05]  /*0260*/  MOV R7, R14 ;  /* 0x0000000e00077202 */ /* 0x000fca0000000f00 */
[----:B--2---:R-:W2:Y:S01]  /*0270*/  LDG.E R11, desc[UR8][R6.64+-0x20] ;  /* 0xffffe008060b7981 */ /* 0x004ea2000c1e1900 */
[----:B------:R-:W-:Y:S02]  /*0280*/  MOV R8, UR4 ;  /* 0x0000000400087c02 */ /* 0x000fe40008000f00 */
[----:B------:R-:W-:-:S03]  /*0290*/  MOV R9, UR5 ;  /* 0x0000000500097c02 */ /* 0x000fc60008000f00 */
[----:B------:R-:W-:-:S04]  /*02a0*/  IMAD.WIDE R8, R4, 0x4, R8 ;  /* 0x0000000404087825 */ /* 0x000fc800078e0208 */
[----:B--2---:R-:W-:-:S05]  /*02b0*/  FMUL R11, R0, R11 ;  /* 0x0000000b000b7220 */ /* 0x004fca0000400000 */
[----:B------:R0:W-:Y:S04]  /*02c0*/  STG.E desc[UR8][R8.64+-0x20], R11 ;  /* 0xffffe00b08007986 */ /* 0x0001e8000c101908 */
[----:B------:R-:W2:Y:S02]  /*02d0*/  LDG.E R13, desc[UR8][R6.64+-0x1c] ;  /* 0xffffe408060d7981 */ /* 0x000ea4000c1e1900 */
[----:B--2---:R-:W-:-:S05]  /*02e0*/  FMUL R13, R0, R13 ;  /* 0x0000000d000d7220 */ /* 0x004fca0000400000 */
[----:B------:R1:W-:Y:S04]  /*02f0*/  STG.E desc[UR8][R8.64+-0x1c], R13 ;  /* 0xffffe40d08007986 */ /* 0x0003e8000c101908 */
[----:B------:R-:W2:Y:S02]  /*0300*/  LDG.E R15, desc[UR8][R6.64+-0x18] ;  /* 0xffffe808060f7981 */ /* 0x000ea4000c1e1900 */
[----:B--2---:R-:W-:-:S05]  /*0310*/  FMUL R15, R0, R15 ;  /* 0x0000000f000f7220 */ /* 0x004fca0000400000 */
[----:B------:R2:W-:Y:S04]  /*0320*/  STG.E desc[UR8][R8.64+-0x18], R15 ;  /* 0xffffe80f08007986 */ /* 0x0005e8000c101908 */
[----:B------:R-:W3:Y:S02]  /*0330*/  LDG.E R17, desc[UR8][R6.64+-0x14] ;  /* 0xffffec0806117981 */ /* 0x000ee4000c1e1900 */
[----:B---3--:R-:W-:-:S05]  /*0340*/  FMUL R17, R0, R17 ;  /* 0x0000001100117220 */ /* 0x008fca0000400000 */
[----:B------:R3:W-:Y:S04]  /*0350*/  STG.E desc[UR8][R8.64+-0x14], R17 ;  /* 0xffffec1108007986 */ /* 0x0007e8000c101908 */
[----:B------:R-:W4:Y:S02]  /*0360*/  LDG.E R19, desc[UR8][R6.64+-0x10] ;  /* 0xfffff00806137981 */ /* 0x000f24000c1e1900 */
[----:B----4-:R-:W-:-:S05]  /*0370*/  FMUL R19, R0, R19 ;  /* 0x0000001300137220 */ /* 0x010fca0000400000 */
[----:B------:R4:W-:Y:S04]  /*0380*/  STG.E desc[UR8][R8.64+-0x10], R19 ;  /* 0xfffff01308007986 */ /* 0x0009e8000c101908 */
[----:B0-----:R-:W5:Y:S02]  /*0390*/  LDG.E R11, desc[UR8][R6.64+-0xc] ;  /* 0xfffff408060b7981 */ /* 0x001f64000c1e1900 */
[----:B-----5:R-:W-:-:S05]  /*03a0*/  FMUL R11, R0, R11 ;  /* 0x0000000b000b7220 */ /* 0x020fca0000400000 */
[----:B------:R0:W-:Y:S04]  /*03b0*/  STG.E desc[UR8][R8.64+-0xc], R11 ;  /* 0xfffff40b08007986 */ /* 0x0001e8000c101908 */
[----:B-1----:R-:W5:Y:S02]  /*03c0*/  LDG.E R13, desc[UR8][R6.64+-0x8] ;  /* 0xfffff808060d7981 */ /* 0x002f64000c1e1900 */
[----:B-----5:R-:W-:-:S05]  /*03d0*/  FMUL R13, R0, R13 ;  /* 0x0000000d000d7220 */ /* 0x020fca0000400000 */
[----:B------:R1:W-:Y:S04]  /*03e0*/  STG.E desc[UR8][R8.64+-0x8], R13 ;  /* 0xfffff80d08007986 */ /* 0x0003e8000c101908 */
[----:B--2---:R-:W2:Y:S02]  /*03f0*/  LDG.E R15, desc[UR8][R6.64+-0x4] ;  /* 0xfffffc08060f7981 */ /* 0x004ea4000c1e1900 */
[----:B--2---:R-:W-:-:S05]  /*0400*/  FMUL R15, R0, R15 ;  /* 0x0000000f000f7220 */ /* 0x004fca0000400000 */
[----:B------:R2:W-:Y:S04]  /*0410*/  STG.E desc[UR8][R8.64+-0x4], R15 ;  /* 0xfffffc0f08007986 */ /* 0x0005e8000c101908 */
[----:B---3--:R-:W3:Y:S02]  /*0420*/  LDG.E R17, desc[UR8][R6.64] ;  /* 0x0000000806117981 */ /* 0x008ee4000c1e1900 */
[----:B---3--:R-:W-:-:S05]  /*0430*/  FMUL R17, R0, R17 ;  /* 0x0000001100117220 */ /* 0x008fca0000400000 */
[----:B------:R3:W-:Y:S04]  /*0440*/  STG.E desc[UR8][R8.64], R17 ;  /* 0x0000001108007986 */ /* 0x0007e8000c101908 */
[----:B----4-:R-:W4:Y:S02]  /*0450*/  LDG.E R19, desc[UR8][R6.64+0x4] ;  /* 0x0000040806137981 */ /* 0x010f24000c1e1900 */
        /* <DEDUP_REMOVED lines=14> */
[----:B----4-:R-:W3:Y:S02]  /*0540*/  LDG.E R19, desc[UR8][R6.64+0x18] ;  /* 0x0000180806137981 */ /* 0x010ee4000c1e1900 */
[----:B---3--:R-:W-:-:S05]  /*0550*/  FMUL R19, R0, R19 ;  /* 0x0000001300137220 */ /* 0x008fca0000400000 */
[----:B------:R2:W-:Y:S04]  /*0560*/  STG.E desc[UR8][R8.64+0x18], R19 ;  /* 0x0000181308007986 */ /* 0x0005e8000c101908 */
[----:B0-----:R-:W3:Y:S01]  /*0570*/  LDG.E R11, desc[UR8][R6.64+0x1c] ;  /* 0x00001c08060b7981 */ /* 0x001ee2000c1e1900 */
[----:B------:R-:W-:Y:S02]  /*0580*/  IADD3 R10, PT, PT, R10, 0x10, RZ ;  /* 0x000000100a0a7810 */ /* 0x000fe40007ffe0ff */
[----:B-1----:R-:W-:Y:S02]  /*0590*/  IADD3 R13, P2, PT, R6, 0x40, RZ ;  /* 0x00000040060d7810 */ /* 0x002fe40007f5e0ff */
[----:B------:R-:W-:Y:S02]  /*05a0*/  ISETP.NE.AND P1, PT, R10, RZ, PT ;  /* 0x000000ff0a00720c */ /* 0x000fe40003f25270 */
[----:B------:R-:W-:-:S02]  /*05b0*/  IADD3.X R14, PT, PT, RZ, R7, RZ, P2, !PT ;  /* 0x00000007ff0e7210 */ /* 0x000fc400017fe4ff */
[----:B------:R-:W-:Y:S01]  /*05c0*/  IADD3 R4, PT, PT, R4, 0x10, RZ ;  /* 0x0000001004047810 */ /* 0x000fe20007ffe0ff */
[----:B---3--:R-:W-:-:S05]  /*05d0*/  FMUL R11, R0, R11 ;  /* 0x0000000b000b7220 */ /* 0x008fca0000400000 */
[----:B------:R2:W-:Y:S03]  /*05e0*/  STG.E desc[UR8][R8.64+0x1c], R11 ;  /* 0x00001c0b08007986 */ /* 0x0005e6000c101908 */
[----:B------:R-:W-:Y:S05]  /*05f0*/  @P1 BRA `(.L_x_7) ;  /* 0xfffffffc00141947 */ /* 0x000fea000383ffff */
.L_x_6:
[----:B------:R-:W-:Y:S05]  /*0600*/  @!P0 EXIT ;  /* 0x000000000000894d */ /* 0x000fea0003800000 */
[----:B------:R-:W-:Y:S02]  /*0610*/  ISETP.GE.U32.AND P0, PT, R12, 0x8, PT ;  /* 0x000000080c00780c */ /* 0x000fe40003f06070 */
[----:B------:R-:W-:-:S04]  /*0620*/  LOP3.LUT R4, R5, 0x7, RZ, 0xc0, !PT ;  /* 0x0000000705047812 */ /* 0x000fc800078ec0ff */
[----:B------:R-:W-:-:S07]  /*0630*/  ISETP.NE.AND P1, PT, R4, RZ, PT ;  /* 0x000000ff0400720c */ /* 0x000fce0003f25270 */
[----:B------:R-:W-:Y:S06]  /*0640*/  @!P0 BRA `(.L_x_8) ;  /* 0x0000000000788947 */ /* 0x000fec0003800000 */
[----:B------:R-:W0:Y:S08]  /*0650*/  LDC.64 R6, c[0x0][0x388] ;  /* 0x0000e200ff067b82 */ /* 0x000e300000000a00 */
[----:B--2---:R-:W1:Y:S01]  /*0660*/  LDC.64 R8, c[0x0][0x390] ;  /* 0x0000e400ff087b82 */ /* 0x004e620000000a00 */
[----:B0-----:R-:W-:-:S05]  /*0670*/  IMAD.WIDE.U32 R6, R3, 0x4, R6 ;  /* 0x0000000403067825 */ /* 0x001fca00078e0006 */
[----:B------:R-:W2:Y:S01]  /*0680*/  LDG.E R11, desc[UR8][R6.64] ;  /* 0x00000008060b7981 */ /* 0x000ea2000c1e1900 */
[----:B------:R-:W-:-:S05]  /*0690*/  IADD3 R13, PT, PT, R2, R3, RZ ;  /* 0x00000003020d7210 */ /* 0x000fca0007ffe0ff */
[----:B-1----:R-:W-:-:S04]  /*06a0*/  IMAD.WIDE R8, R13, 0x4, R8 ;  /* 0x000000040d087825 */ /* 0x002fc800078e0208 */
        /* <DEDUP_REMOVED lines=14> */
[----:B0-----:R-:W4:Y:S02]  /*0790*/  LDG.E R11, desc[UR8][R6.64+0x14] ;  /* 0x00001408060b7981 */ /* 0x001f24000c1e1900 */
[----:B----4-:R-:W-:-:S05]  /*07a0*/  FMUL R11, R0, R11 ;  /* 0x0000000b000b7220 */ /* 0x010fca0000400000 */
[----:B------:R3:W-:Y:S04]  /*07b0*/  STG.E desc[UR8][R8.64+0x14], R11 ;  /* 0x0000140b08007986 */ /* 0x0007e8000c101908 */
[----:B-1----:R-:W4:Y:S02]  /*07c0*/  LDG.E R13, desc[UR8][R6.64+0x18] ;  /* 0x00001808060d7981 */ /* 0x002f24000c1e1900 */
[----:B----4-:R-:W-:-:S05]  /*07d0*/  FMUL R13, R0, R13 ;  /* 0x0000000d000d7220 */ /* 0x010fca0000400000 */
[----:B------:R3:W-:Y:S04]  /*07e0*/  STG.E desc[UR8][R8.64+0x18], R13 ;  /* 0x0000180d08007986 */ /* 0x0007e8000c101908 */
[----:B--2---:R-:W2:Y:S01]  /*07f0*/  LDG.E R15, desc[UR8][R6.64+0x1c] ;  /* 0x00001c08060f7981 */ /* 0x004ea2000c1e1900 */
[----:B------:R-:W-:Y:S01]  /*0800*/  IADD3 R3, PT, PT, R3, 0x8, RZ ;  /* 0x0000000803037810 */ /* 0x000fe20007ffe0ff */
[----:B--2---:R-:W-:-:S05]  /*0810*/  FMUL R15, R0, R15 ;  /* 0x0000000f000f7220 */ /* 0x004fca0000400000 */
[----:B------:R3:W-:Y:S02]  /*0820*/  STG.E desc[UR8][R8.64+0x1c], R15 ;  /* 0x00001c0f08007986 */ /* 0x0007e4000c101908 */
.L_x_8:
[----:B------:R-:W-:Y:S05]  /*0830*/  @!P1 EXIT ;  /* 0x000000000000994d */ /* 0x000fea0003800000 */
[----:B------:R-:W-:Y:S02]  /*0840*/  ISETP.GE.U32.AND P0, PT, R4, 0x4, PT ;  /* 0x000000040400780c */ /* 0x000fe40003f06070 */
[----:B------:R-:W-:-:S04]  /*0850*/  LOP3.LUT R6, R5, 0x3, RZ, 0xc0, !PT ;  /* 0x0000000305067812 */ /* 0x000fc800078ec0ff */
[----:B------:R-:W-:-:S07]  /*0860*/  ISETP.NE.AND P1, PT, R6, RZ, PT ;  /* 0x000000ff0600720c */ /* 0x000fce0003f25270 */
[----:B------:R-:W-:Y:S06]  /*0870*/  @!P0 BRA `(.L_x_9) ;  /* 0x0000000000488947 */ /* 0x000fec0003800000 */
[----:B------:R-:W0:Y:S08]  /*0880*/  LDC.64 R4, c[0x0][0x388] ;  /* 0x0000e200ff047b82 */ /* 0x000e300000000a00 */
[----:B--23--:R-:W1:Y:S01]  /*0890*/  LDC.64 R8, c[0x0][0x390] ;  /* 0x0000e400ff087b82 */ /* 0x00ce620000000a00 */
        /* <DEDUP_REMOVED lines=12> */
[----:B------:R-:W2:Y:S01]  /*0960*/  LDG.E R15, desc[UR8][R4.64+0xc] ;  /* 0x00000c08040f7981 */ /* 0x000ea2000c1e1900 */
[----:B------:R-:W-:Y:S01]  /*0970*/  IADD3 R3, PT, PT, R3, 0x4, RZ ;  /* 0x0000000403037810 */ /* 0x000fe20007ffe0ff */
[----:B--2---:R-:W-:-:S05]  /*0980*/  FMUL R15, R0, R15 ;  /* 0x0000000f000f7220 */ /* 0x004fca0000400000 */
[----:B------:R0:W-:Y:S02]  /*0990*/  STG.E desc[UR8][R8.64+0xc], R15 ;  /* 0x00000c0f08007986 */ /* 0x0001e4000c101908 */
.L_x_9:
[----:B------:R-:W-:Y:S05]  /*09a0*/  @!P1 EXIT ;  /* 0x000000000000994d */ /* 0x000fea0003800000 */
[----:B0-23--:R-:W0:Y:S01]  /*09b0*/  LDC.64 R8, c[0x0][0x388] ;  /* 0x0000e200ff087b82 */ /* 0x00de220000000a00 */
[----:B------:R-:W-:-:S07]  /*09c0*/  IADD3 R11, PT, PT, R2, R3, RZ ;  /* 0x00000003020b7210 */ /* 0x000fce0007ffe0ff */
[----:B------:R-:W1:Y:S01]  /*09d0*/  LDC.64 R4, c[0x0][0x390] ;  /* 0x0000e400ff047b82 */ /* 0x000e620000000a00 */
[----:B0-----:R-:W-:-:S03]  /*09e0*/  IMAD.WIDE.U32 R8, R3, 0x4, R8 ;  /* 0x0000000403087825 */ /* 0x001fc600078e0008 */
[----:B------:R-:W-:Y:S02]  /*09f0*/  MOV R10, R8 ;  /* 0x00000008000a7202 */ /* 0x000fe40000000f00 */
[----:B------:R-:W-:Y:S02]  /*0a00*/  MOV R13, R9 ;  /* 0x00000009000d7202 */ /* 0x000fe40000000f00 */
[----:B------:R-:W-:-:S07]  /*0a10*/  IADD3 R8, PT, PT, -R6, RZ, RZ ;  /* 0x000000ff06087210 */ /* 0x000fce0007ffe1ff */
.L_x_10:
[----:B------:R-:W-:Y:S02]  /*0a20*/  MOV R7, R13 ;  /* 0x0000000d00077202 */ /* 0x000fe40000000f00 */
[----:B------:R-:W-:-:S05]  /*0a30*/  MOV R6, R10 ;  /* 0x0000000a00067202 */ /* 0x000fca0000000f00 */
[----:B------:R-:W2:Y:S01]  /*0a40*/  LDG.E R7, desc[UR8][R6.64] ;  /* 0x0000000806077981 */ /* 0x000ea2000c1e1900 */
[C---:B01----:R-:W-:Y:S01]  /*0a50*/  IMAD.WIDE R2, R11.reuse, 0x4, R4 ;  /* 0x000000040b027825 */ /* 0x043fe200078e0204 */
[----:B------:R-:W-:Y:S02]  /*0a60*/  IADD3 R8, PT, PT, R8, 0x1, RZ ;  /* 0x0000000108087810 */ /* 0x000fe40007ffe0ff */
[----:B------:R-:W-:Y:S02]  /*0a70*/  IADD3 R10, P1, PT, R10, 0x4, RZ ;  /* 0x000000040a0a7810 */ /* 0x000fe40007f3e0ff */
[----:B------:R-:W-:Y:S02]  /*0a80*/  ISETP.NE.AND P0, PT, R8, RZ, PT ;  /* 0x000000ff0800720c */ /* 0x000fe40003f05270 */
[----:B------:R-:W-:Y:S02]  /*0a90*/  IADD3 R11, PT, PT, R11, 0x1, RZ ;  /* 0x000000010b0b7810 */ /* 0x000fe40007ffe0ff */
[----:B------:R-:W-:Y:S01]  /*0aa0*/  IADD3.X R13, PT, PT, RZ, R13, RZ, P1, !PT ;  /* 0x0000000dff0d7210 */ /* 0x000fe20000ffe4ff */
[----:B--2---:R-:W-:-:S05]  /*0ab0*/  FMUL R9, R0, R7 ;  /* 0x0000000700097220 */ /* 0x004fca0000400000 */
[----:B------:R0:W-:Y:S03]  /*0ac0*/  STG.E desc[UR8][R2.64], R9 ;  /* 0x0000000902007986 */ /* 0x0001e6000c101908 */
[----:B------:R-:W-:Y:S05]  /*0ad0*/  @P0 BRA `(.L_x_10) ;  /* 0xfffffffc00d00947 */ /* 0x000fea000383ffff */
[----:B------:R-:W-:Y:S05]  /*0ae0*/  EXIT ;  /* 0x000000000000794d */ /* 0x000fea0003800000 */
.L_x_11:
        /* <DEDUP_REMOVED lines=9> */
.L_x_13:


//--------------------- .nv.shared.reserved.0     --------------------------
	.section	.nv.shared.reserved.0,"aw",@nobits
	.weak		__nv_reservedSMEM_offset_0_alias
	.size		__nv_reservedSMEM_offset_0_alias, 0, 64
	.other		__nv_reservedSMEM_offset_0_alias,@"STO_CUDA_RESERVED_SHARED STV_DEFAULT"
__nv_reservedSMEM_offset_0_alias:
	.zero		0
	.zero		64


//--------------------- .nv.shared._Z29pairwiseProductWithWindow_OptPfS_S_ii --------------------------
	.section	.nv.shared._Z29pairwiseProductWithWindow_OptPfS_S_ii,"aw",@nobits
	.sectionflags	@""
	.align	4
.nv.shared._Z29pairwiseProductWithWindow_OptPfS_S_ii:
	.zero		2048


//--------------------- .nv.constant0._Z25pairwiseProductWithWindowPfS_S_ii --------------------------
	.section	.nv.constant0._Z25pairwiseProductWithWindowPfS_S_ii,"a",@progbits
	.sectionflags	@""
	.align	4
.nv.constant0._Z25pairwiseProductWithWindowPfS_S_ii:
	.zero		928


//--------------------- .nv.constant0._Z29pairwiseProductWithWindow_OptPfS_S_ii --------------------------
	.section	.nv.constant0._Z29pairwiseProductWithWindow_OptPfS_S_ii,"a",@progbits
	.sectionflags	@""
	.align	4
.nv.constant0._Z29pairwiseProductWithWindow_OptPfS_S_ii:
	.zero		928


//--------------------- SYMBOLS --------------------------

	.type		.nv.reservedSmem.offset0,@object
	.size		.nv.reservedSmem.offset0,0x4
	.type		.nv.reservedSmem.cap,@object
	.size		.nv.reservedSmem.cap,0x4
